//
// Generated by NVIDIA NVVM Compiler
//
// Compiler Build ID: CL-36424714
// Cuda compilation tools, release 13.0, V13.0.88
// Based on NVVM 20.0.0
//

.version 9.0
.target sm_100
.address_size 64

	// .globl	_Z14matrixMultiplyPiS_PfS0_S0_iii

.visible .entry _Z14matrixMultiplyPiS_PfS0_S0_iii(
	.param .u64 .ptr .align 1 _Z14matrixMultiplyPiS_PfS0_S0_iii_param_0,
	.param .u64 .ptr .align 1 _Z14matrixMultiplyPiS_PfS0_S0_iii_param_1,
	.param .u64 .ptr .align 1 _Z14matrixMultiplyPiS_PfS0_S0_iii_param_2,
	.param .u64 .ptr .align 1 _Z14matrixMultiplyPiS_PfS0_S0_iii_param_3,
	.param .u64 .ptr .align 1 _Z14matrixMultiplyPiS_PfS0_S0_iii_param_4,
	.param .u32 _Z14matrixMultiplyPiS_PfS0_S0_iii_param_5,
	.param .u32 _Z14matrixMultiplyPiS_PfS0_S0_iii_param_6,
	.param .u32 _Z14matrixMultiplyPiS_PfS0_S0_iii_param_7
)
{
	.reg .pred 	%p<9>;
	.reg .b32 	%r<26>;
	.reg .b32 	%f<21>;
	.reg .b64 	%rd<20>;

	ld.param.u64 	%rd2, [_Z14matrixMultiplyPiS_PfS0_S0_iii_param_0];
	ld.param.u64 	%rd3, [_Z14matrixMultiplyPiS_PfS0_S0_iii_param_1];
	ld.param.u64 	%rd4, [_Z14matrixMultiplyPiS_PfS0_S0_iii_param_2];
	ld.param.u64 	%rd5, [_Z14matrixMultiplyPiS_PfS0_S0_iii_param_3];
	ld.param.u64 	%rd6, [_Z14matrixMultiplyPiS_PfS0_S0_iii_param_4];
	ld.param.u32 	%r12, [_Z14matrixMultiplyPiS_PfS0_S0_iii_param_5];
	ld.param.u32 	%r10, [_Z14matrixMultiplyPiS_PfS0_S0_iii_param_6];
	ld.param.u32 	%r11, [_Z14matrixMultiplyPiS_PfS0_S0_iii_param_7];
	mov.u32 	%r13, %ctaid.y;
	mov.u32 	%r14, %ntid.y;
	mov.u32 	%r15, %tid.y;
	mad.lo.s32 	%r1, %r13, %r14, %r15;
	mov.u32 	%r16, %ctaid.x;
	mov.u32 	%r17, %ntid.x;
	mov.u32 	%r18, %tid.x;
	mad.lo.s32 	%r2, %r16, %r17, %r18;
	setp.ge.s32 	%p1, %r1, %r12;
	setp.ge.s32 	%p2, %r2, %r10;
	or.pred  	%p3, %p1, %p2;
	@%p3 bra 	$L__BB0_9;
	cvta.to.global.u64 	%rd7, %rd6;
	cvta.to.global.u64 	%rd8, %rd2;
	mul.wide.u32 	%rd9, %r1, 4;
	add.s64 	%rd10, %rd8, %rd9;
	ld.global.u32 	%r19, [%rd10];
	mad.lo.s32 	%r20, %r19, %r10, %r2;
	mul.wide.s32 	%rd11, %r20, 4;
	add.s64 	%rd1, %rd7, %rd11;
	ld.global.f32 	%f20, [%rd1];
	setp.lt.s32 	%p4, %r11, 1;
	@%p4 bra 	$L__BB0_8;
	cvta.to.global.u64 	%rd12, %rd4;
	add.s64 	%rd14, %rd12, %rd9;
	ld.global.f32 	%f11, [%rd14];
	cvta.to.global.u64 	%rd15, %rd3;
	add.s64 	%rd16, %rd15, %rd9;
	ld.global.u32 	%r21, [%rd16];
	mad.lo.s32 	%r22, %r21, %r10, %r2;
	cvta.to.global.u64 	%rd17, %rd5;
	mul.wide.s32 	%rd18, %r22, 4;
	add.s64 	%rd19, %rd17, %rd18;
	ld.global.f32 	%f12, [%rd19];
	mul.f32 	%f2, %f11, %f12;
	and.b32  	%r3, %r11, 3;
	setp.lt.u32 	%p5, %r11, 4;
	@%p5 bra 	$L__BB0_5;
	and.b32  	%r23, %r11, 2147483644;
	neg.s32 	%r24, %r23;
$L__BB0_4:
	add.f32 	%f13, %f20, %f2;
	add.f32 	%f14, %f13, %f2;
	add.f32 	%f15, %f14, %f2;
	add.f32 	%f20, %f15, %f2;
	add.s32 	%r24, %r24, 4;
	setp.ne.s32 	%p6, %r24, 0;
	@%p6 bra 	$L__BB0_4;
$L__BB0_5:
	setp.eq.s32 	%p7, %r3, 0;
	@%p7 bra 	$L__BB0_8;
	neg.s32 	%r25, %r3;
$L__BB0_7:
	.pragma "nounroll";
	add.f32 	%f20, %f20, %f2;
	add.s32 	%r25, %r25, 1;
	setp.ne.s32 	%p8, %r25, 0;
	@%p8 bra 	$L__BB0_7;
$L__BB0_8:
	st.global.f32 	[%rd1], %f20;
$L__BB0_9:
	ret;

}


// ===== COMPILED SASS (sm_100) =====

	.target	sm_100

	.elftype	@"ET_EXEC"


//--------------------- .note.nv.tkinfo           --------------------------
	.section	.note.nv.tkinfo,"",@"SHT_NOTE"
	.sectionflags	@"SHF_NOTE_NV_TKINFO"
	.tkinfo
        /*0018*/ 	.word	0x00000002
        /*0030*/ 	.string	""
        /*0030*/ 	.string	"ptxas"
        /*0030*/ 	.string	"Cuda compilation tools, release 13.0, V13.0.88"
        /*0030*/ 	.string	"Build cuda_13.0.r13.0/compiler.36424714_0"
        /*0030*/ 	.string	"-arch sm_100 -m 64 "



//--------------------- .note.nv.cuinfo           --------------------------
	.section	.note.nv.cuinfo,"",@"SHT_NOTE"
	.sectionflags	@"SHF_NOTE_NV_CUINFO"
        /*0018*/ 	.short	0x0002
        /*001a*/ 	.short	0x0064
        /*001c*/ 	.short	0x0082
	.zero		2


//--------------------- .nv.info                  --------------------------
	.section	.nv.info,"",@"SHT_CUDA_INFO"
	.align	4


	//----- nvinfo : EIATTR_REGCOUNT
	.align		4
        /*0000*/ 	.byte	0x04, 0x2f
        /*0002*/ 	.short	(.L_1 - .L_0)
	.align		4
.L_0:
        /*0004*/ 	.word	index@(_Z14matrixMultiplyPiS_PfS0_S0_iii)
        /*0008*/ 	.word	0x00000012


	//----- nvinfo : EIATTR_FRAME_SIZE
	.align		4
.L_1:
        /*000c*/ 	.byte	0x04, 0x11
        /*000e*/ 	.short	(.L_3 - .L_2)
	.align		4
.L_2:
        /*0010*/ 	.word	index@(_Z14matrixMultiplyPiS_PfS0_S0_iii)
        /*0014*/ 	.word	0x00000000


	//----- nvinfo : EIATTR_MIN_STACK_SIZE
	.align		4
.L_3:
        /*0018*/ 	.byte	0x04, 0x12
        /*001a*/ 	.short	(.L_5 - .L_4)
	.align		4
.L_4:
        /*001c*/ 	.word	index@(_Z14matrixMultiplyPiS_PfS0_S0_iii)
        /*0020*/ 	.word	0x00000000
.L_5:


//--------------------- .nv.compat                --------------------------
	.section	.nv.compat,"",@"SHT_CUDA_COMPAT_INFO"
	.align	4
        /*0000*/ 	.byte	0x02, 0x09, 0x00, 0x00, 0x02, 0x02, 0x01, 0x00, 0x02, 0x05, 0x05, 0x00, 0x03, 0x07, 0x01, 0x01
        /*0010*/ 	.byte	0x02, 0x03, 0x00, 0x00, 0x02, 0x06, 0x01, 0x00, 0x04, 0x0b, 0x08, 0x00, 0x09, 0x00, 0x00, 0x00
        /*0020*/ 	.byte	0x00, 0x00, 0x00, 0x00


//--------------------- .nv.info._Z14matrixMultiplyPiS_PfS0_S0_iii --------------------------
	.section	.nv.info._Z14matrixMultiplyPiS_PfS0_S0_iii,"",@"SHT_CUDA_INFO"
	.sectionflags	@""
	.align	4


	//----- nvinfo : EIATTR_CUDA_API_VERSION
	.align		4
        /*0000*/ 	.byte	0x04, 0x37
        /*0002*/ 	.short	(.L_7 - .L_6)
.L_6:
        /*0004*/ 	.word	0x00000082


	//----- nvinfo : EIATTR_KPARAM_INFO
	.align		4
.L_7:
        /*0008*/ 	.byte	0x04, 0x17
        /*000a*/ 	.short	(.L_9 - .L_8)
.L_8:
        /*000c*/ 	.word	0x00000000
        /*0010*/ 	.short	0x0007
        /*0012*/ 	.short	0x0030
        /*0014*/ 	.byte	0x00, 0xf0, 0x11, 0x00


	//----- nvinfo : EIATTR_KPARAM_INFO
	.align		4
.L_9:
        /*0018*/ 	.byte	0x04, 0x17
        /*001a*/ 	.short	(.L_11 - .L_10)
.L_10:
        /*001c*/ 	.word	0x00000000
        /*0020*/ 	.short	0x0006
        /*0022*/ 	.short	0x002c
        /*0024*/ 	.byte	0x00, 0xf0, 0x11, 0x00


	//----- nvinfo : EIATTR_KPARAM_INFO
	.align		4
.L_11:
        /*0028*/ 	.byte	0x04, 0x17
        /*002a*/ 	.short	(.L_13 - .L_12)
.L_12:
        /*002c*/ 	.word	0x00000000
        /*0030*/ 	.short	0x0005
        /*0032*/ 	.short	0x0028
        /*0034*/ 	.byte	0x00, 0xf0, 0x11, 0x00


	//----- nvinfo : EIATTR_KPARAM_INFO
	.align		4
.L_13:
        /*0038*/ 	.byte	0x04, 0x17
        /*003a*/ 	.short	(.L_15 - .L_14)
.L_14:
        /*003c*/ 	.word	0x00000000
        /*0040*/ 	.short	0x0004
        /*0042*/ 	.short	0x0020
        /*0044*/ 	.byte	0x00, 0xf5, 0x21, 0x00


	//----- nvinfo : EIATTR_KPARAM_INFO
	.align		4
.L_15:
        /*0048*/ 	.byte	0x04, 0x17
        /*004a*/ 	.short	(.L_17 - .L_16)
.L_16:
        /*004c*/ 	.word	0x00000000
        /*0050*/ 	.short	0x0003
        /*0052*/ 	.short	0x0018
        /*0054*/ 	.byte	0x00, 0xf5, 0x21, 0x00


	//----- nvinfo : EIATTR_KPARAM_INFO
	.align		4
.L_17:
        /*0058*/ 	.byte	0x04, 0x17
        /*005a*/ 	.short	(.L_19 - .L_18)
.L_18:
        /*005c*/ 	.word	0x00000000
        /*0060*/ 	.short	0x0002
        /*0062*/ 	.short	0x0010
        /*0064*/ 	.byte	0x00, 0xf5, 0x21, 0x00


	//----- nvinfo : EIATTR_KPARAM_INFO
	.align		4
.L_19:
        /*0068*/ 	.byte	0x04, 0x17
        /*006a*/ 	.short	(.L_21 - .L_20)
.L_20:
        /*006c*/ 	.word	0x00000000
        /*0070*/ 	.short	0x0001
        /*0072*/ 	.short	0x0008
        /*0074*/ 	.byte	0x00, 0xf5, 0x21, 0x00


	//----- nvinfo : EIATTR_KPARAM_INFO
	.align		4
.L_21:
        /*0078*/ 	.byte	0x04, 0x17
        /*007a*/ 	.short	(.L_23 - .L_22)
.L_22:
        /*007c*/ 	.word	0x00000000
        /*0080*/ 	.short	0x0000
        /*0082*/ 	.short	0x0000
        /*0084*/ 	.byte	0x00, 0xf5, 0x21, 0x00


	//----- nvinfo : EIATTR_SPARSE_MMA_MASK
	.align		4
.L_23:
        /*0088*/ 	.byte	0x03, 0x50
        /*008a*/ 	.short	0x0000


	//----- nvinfo : EIATTR_MAXREG_COUNT
	.align		4
        /*008c*/ 	.byte	0x03, 0x1b
        /*008e*/ 	.short	0x00ff


	//----- nvinfo : EIATTR_MERCURY_ISA_VERSION
	.align		4
        /*0090*/ 	.byte	0x03, 0x5f
        /*0092*/ 	.short	0x0101


	//----- nvinfo : EIATTR_VRC_CTA_INIT_COUNT
	.align		4
        /*0094*/ 	.byte	0x02, 0x4a
	.zero		1
	.zero		1


	//----- nvinfo : EIATTR_EXIT_INSTR_OFFSETS
	.align		4
        /*0098*/ 	.byte	0x04, 0x1c
        /*009a*/ 	.short	(.L_25 - .L_24)


	//   ....[0]....
.L_24:
        /*009c*/ 	.word	0x000000c0


	//   ....[1]....
        /*00a0*/ 	.word	0x00000600


	//----- nvinfo : EIATTR_CBANK_PARAM_SIZE
	.align		4
.L_25:
        /*00a4*/ 	.byte	0x03, 0x19
        /*00a6*/ 	.short	0x0034


	//----- nvinfo : EIATTR_PARAM_CBANK
	.align		4
        /*00a8*/ 	.byte	0x04, 0x0a
        /*00aa*/ 	.short	(.L_27 - .L_26)
	.align		4
.L_26:
        /*00ac*/ 	.word	index@(.nv.constant0._Z14matrixMultiplyPiS_PfS0_S0_iii)
        /*00b0*/ 	.short	0x0380
        /*00b2*/ 	.short	0x0034


	//----- nvinfo : EIATTR_SW_WAR
	.align		4
.L_27:
        /*00b4*/ 	.byte	0x04, 0x36
        /*00b6*/ 	.short	(.L_29 - .L_28)
.L_28:
        /*00b8*/ 	.word	0x00000008
.L_29:


//--------------------- .nv.callgraph             --------------------------
	.section	.nv.callgraph,"",@"SHT_CUDA_CALLGRAPH"
	.align	4
	.sectionentsize	8
	.align		4
        /*0000*/ 	.word	0x00000000
	.align		4
        /*0004*/ 	.word	0xffffffff
	.align		4
        /*0008*/ 	.word	0x00000000
	.align		4
        /*000c*/ 	.word	0xfffffffe
	.align		4
        /*0010*/ 	.word	0x00000000
	.align		4
        /*0014*/ 	.word	0xfffffffd
	.align		4
        /*0018*/ 	.word	0x00000000
	.align		4
        /*001c*/ 	.word	0xfffffffc


//--------------------- .text._Z14matrixMultiplyPiS_PfS0_S0_iii --------------------------
	.section	.text._Z14matrixMultiplyPiS_PfS0_S0_iii,"ax",@progbits
	.align	128
        .global         _Z14matrixMultiplyPiS_PfS0_S0_iii
        .type           _Z14matrixMultiplyPiS_PfS0_S0_iii,@function
        .size           _Z14matrixMultiplyPiS_PfS0_S0_iii,(.L_x_8 - _Z14matrixMultiplyPiS_PfS0_S0_iii)
        .other          _Z14matrixMultiplyPiS_PfS0_S0_iii,@"STO_CUDA_ENTRY STV_DEFAULT"
_Z14matrixMultiplyPiS_PfS0_S0_iii:
.text._Z14matrixMultiplyPiS_PfS0_S0_iii:
[----:B------:R-:W-:Y:S01]  /*0000*/  LDC R1, c[0x0][0x37c] ;  /* 0x0000df00ff017b82 */ /* 0x000fe20000000800 */
[----:B------:R-:W0:Y:S07]  /*0010*/  S2R R3, SR_TID.X ;  /* 0x0000000000037919 */ /* 0x000e2e0000002100 */
[----:B------:R-:W1:Y:S01]  /*0020*/  LDC R11, c[0x0][0x364] ;  /* 0x0000d900ff0b7b82 */ /* 0x000e620000000800 */
[----:B------:R-:W2:Y:S01]  /*0030*/  LDCU.64 UR8, c[0x0][0x3a8] ;  /* 0x00007500ff0877ac */ /* 0x000ea20008000a00 */
[----:B------:R-:W1:Y:S06]  /*0040*/  S2R R2, SR_TID.Y ;  /* 0x0000000000027919 */ /* 0x000e6c0000002200 */
[----:B------:R-:W0:Y:S08]  /*0050*/  S2UR UR5, SR_CTAID.X ;  /* 0x00000000000579c3 */ /* 0x000e300000002500 */
[----:B------:R-:W0:Y:S08]  /*0060*/  LDC R0, c[0x0][0x360] ;  /* 0x0000d800ff007b82 */ /* 0x000e300000000800 */
[----:B------:R-:W1:Y:S01]  /*0070*/  S2UR UR4, SR_CTAID.Y ;  /* 0x00000000000479c3 */ /* 0x000e620000002600 */
[----:B0-----:R-:W-:-:S05]  /*0080*/  IMAD R0, R0, UR5, R3 ;  /* 0x0000000500007c24 */ /* 0x001fca000f8e0203 */
[----:B--2---:R-:W-:Y:S01]  /*0090*/  ISETP.GE.AND P0, PT, R0, UR9, PT ;  /* 0x0000000900007c0c */ /* 0x004fe2000bf06270 */
[----:B-1----:R-:W-:-:S05]  /*00a0*/  IMAD R11, R11, UR4, R2 ;  /* 0x000000040b0b7c24 */ /* 0x002fca000f8e0202 */
[----:B------:R-:W-:-:S13]  /*00b0*/  ISETP.GE.OR P0, PT, R11, UR8, P0 ;  /* 0x000000080b007c0c */ /* 0x000fda0008706670 */
[----:B------:R-:W-:Y:S05]  /*00c0*/  @P0 EXIT ;  /* 0x000000000000094d */ /* 0x000fea0003800000 */
[----:B------:R-:W0:Y:S01]  /*00d0*/  LDC.64 R4, c[0x0][0x380] ;  /* 0x0000e000ff047b82 */ /* 0x000e220000000a00 */
[----:B------:R-:W1:Y:S01]  /*00e0*/  LDCU.64 UR6, c[0x0][0x358] ;  /* 0x00006b00ff0677ac */ /* 0x000e620008000a00 */
[----:B------:R-:W2:Y:S06]  /*00f0*/  LDCU UR5, c[0x0][0x3b0] ;  /* 0x00007600ff0577ac */ /* 0x000eac0008000800 */
[----:B------:R-:W3:Y:S01]  /*0100*/  LDC.64 R2, c[0x0][0x3a0] ;  /* 0x0000e800ff027b82 */ /* 0x000ee20000000a00 */
[----:B0-----:R-:W-:-:S06]  /*0110*/  IMAD.WIDE.U32 R4, R11, 0x4, R4 ;  /* 0x000000040b047825 */ /* 0x001fcc00078e0004 */
[----:B-1----:R-:W4:Y:S01]  /*0120*/  LDG.E R5, desc[UR6][R4.64] ;  /* 0x0000000604057981 */ /* 0x002f22000c1e1900 */
[----:B--2---:R-:W-:Y:S01]  /*0130*/  UISETP.GE.AND UP0, UPT, UR5, 0x1, UPT ;  /* 0x000000010500788c */ /* 0x004fe2000bf06270 */
[----:B----4-:R-:W-:-:S04]  /*0140*/  IMAD R7, R5, UR9, R0 ;  /* 0x0000000905077c24 */ /* 0x010fc8000f8e0200 */
[----:B---3--:R-:W-:-:S05]  /*0150*/  IMAD.WIDE R2, R7, 0x4, R2 ;  /* 0x0000000407027825 */ /* 0x008fca00078e0202 */
[----:B------:R0:W5:Y:S01]  /*0160*/  LDG.E R13, desc[UR6][R2.64] ;  /* 0x00000006020d7981 */ /* 0x000162000c1e1900 */
[----:B------:R-:W-:Y:S05]  /*0170*/  BRA.U !UP0, `(.L_x_0) ;  /* 0x00000005081c7547 */ /* 0x000fea000b800000 */
[----:B------:R-:W1:Y:S08]  /*0180*/  LDC.64 R6, c[0x0][0x388] ;  /* 0x0000e200ff067b82 */ /* 0x000e700000000a00 */
[----:B------:R-:W2:Y:S08]  /*0190*/  LDC.64 R4, c[0x0][0x390] ;  /* 0x0000e400ff047b82 */ /* 0x000eb00000000a00 */
[----:B------:R-:W3:Y:S01]  /*01a0*/  LDC.64 R8, c[0x0][0x398] ;  /* 0x0000e600ff087b82 */ /* 0x000ee20000000a00 */
[----:B-1----:R-:W-:-:S06]  /*01b0*/  IMAD.WIDE.U32 R6, R11, 0x4, R6 ;  /* 0x000000040b067825 */ /* 0x002fcc00078e0006 */
[----:B------:R-:W4:Y:S01]  /*01c0*/  LDG.E R7, desc[UR6][R6.64] ;  /* 0x0000000606077981 */ /* 0x000f22000c1e1900 */
[----:B--2---:R-:W-:-:S06]  /*01d0*/  IMAD.WIDE.U32 R4, R11, 0x4, R4 ;  /* 0x000000040b047825 */ /* 0x004fcc00078e0004 */
[----:B------:R-:W2:Y:S01]  /*01e0*/  LDG.E R4, desc[UR6][R4.64] ;  /* 0x0000000604047981 */ /* 0x000ea2000c1e1900 */
[----:B----4-:R-:W-:-:S04]  /*01f0*/  IMAD R15, R7, UR9, R0 ;  /* 0x00000009070f7c24 */ /* 0x010fc8000f8e0200 */
[----:B---3--:R-:W-:-:S06]  /*0200*/  IMAD.WIDE R8, R15, 0x4, R8 ;  /* 0x000000040f087825 */ /* 0x008fcc00078e0208 */
[----:B------:R-:W2:Y:S01]  /*0210*/  LDG.E R9, desc[UR6][R8.64] ;  /* 0x0000000608097981 */ /* 0x000ea2000c1e1900 */
[----:B------:R-:W-:Y:S02]  /*0220*/  UISETP.GE.U32.AND UP0, UPT, UR5, 0x4, UPT ;  /* 0x000000040500788c */ /* 0x000fe4000bf06070 */
[----:B------:R-:W-:Y:S01]  /*0230*/  ULOP3.LUT UR4, UR5, 0x3, URZ, 0xc0, !UPT ;  /* 0x0000000305047892 */ /* 0x000fe2000f8ec0ff */
[----:B--2---:R-:W-:-:S06]  /*0240*/  FMUL R0, R4, R9 ;  /* 0x0000000904007220 */ /* 0x004fcc0000400000 */
[----:B------:R-:W-:Y:S05]  /*0250*/  BRA.U !UP0, `(.L_x_1) ;  /* 0x0000000108c87547 */ /* 0x000fea000b800000 */
[----:B------:R-:W-:-:S04]  /*0260*/  ULOP3.LUT UR5, UR5, 0x7ffffffc, URZ, 0xc0, !UPT ;  /* 0x7ffffffc05057892 */ /* 0x000fc8000f8ec0ff */
[----:B------:R-:W-:-:S04]  /*0270*/  UIADD3 UR5, UPT, UPT, -UR5, URZ, URZ ;  /* 0x000000ff05057290 */ /* 0x000fc8000fffe1ff */
[----:B------:R-:W-:-:S09]  /*0280*/  UISETP.GE.AND UP0, UPT, UR5, URZ, UPT ;  /* 0x000000ff0500728c */ /* 0x000fd2000bf06270 */
[----:B------:R-:W-:Y:S05]  /*0290*/  BRA.U UP0, `(.L_x_2) ;  /* 0x00000001009c7547 */ /* 0x000fea000b800000 */
[----:B------:R-:W-:Y:S02]  /*02a0*/  UIADD3 UR8, UPT, UPT, -UR5, URZ, URZ ;  /* 0x000000ff05087290 */ /* 0x000fe4000fffe1ff */
[----:B------:R-:W-:Y:S02]  /*02b0*/  UPLOP3.LUT UP0, UPT, UPT, UPT, UPT, 0x80, 0x8 ;  /* 0x000000000008789c */ /* 0x000fe40003f0f070 */
[----:B------:R-:W-:-:S09]  /*02c0*/  UISETP.GT.AND UP1, UPT, UR8, 0xc, UPT ;  /* 0x0000000c0800788c */ /* 0x000fd2000bf24270 */
[----:B------:R-:W-:Y:S05]  /*02d0*/  BRA.U !UP1, `(.L_x_3) ;  /* 0x0000000109507547 */ /* 0x000fea000b800000 */
[----:B------:R-:W-:-:S11]  /*02e0*/  UPLOP3.LUT UP0, UPT, UPT, UPT, UPT, 0x40, 0x4 ;  /* 0x000000000004789c */ /* 0x000fd60003f0e870 */
.L_x_4:
[----:B-----5:R-:W-:Y:S01]  /*02f0*/  FADD R13, R0, R13 ;  /* 0x0000000d000d7221 */ /* 0x020fe20000000000 */
[----:B------:R-:W-:-:S03]  /*0300*/  UIADD3 UR5, UPT, UPT, UR5, 0x10, URZ ;  /* 0x0000001005057890 */ /* 0x000fc6000fffe0ff */
[----:B------:R-:W-:Y:S01]  /*0310*/  FADD R13, R0, R13 ;  /* 0x0000000d000d7221 */ /* 0x000fe20000000000 */
[----:B------:R-:W-:-:S03]  /*0320*/  UISETP.GE.AND UP1, UPT, UR5, -0xc, UPT ;  /* 0xfffffff40500788c */ /* 0x000fc6000bf26270 */
[----:B------:R-:W-:-:S04]  /*0330*/  FADD R13, R0, R13 ;  /* 0x0000000d000d7221 */ /* 0x000fc80000000000 */
        /* <DEDUP_REMOVED lines=12> */
[----:B------:R-:W-:Y:S01]  /*0400*/  FADD R13, R0, R13 ;  /* 0x0000000d000d7221 */ /* 0x000fe20000000000 */
[----:B------:R-:W-:Y:S06]  /*0410*/  BRA.U !UP1, `(.L_x_4) ;  /* 0xfffffffd09b47547 */ /* 0x000fec000b83ffff */
.L_x_3:
[----:B------:R-:W-:-:S04]  /*0420*/  UIADD3 UR8, UPT, UPT, -UR5, URZ, URZ ;  /* 0x000000ff05087290 */ /* 0x000fc8000fffe1ff */
[----:B------:R-:W-:-:S09]  /*0430*/  UISETP.GT.AND UP1, UPT, UR8, 0x4, UPT ;  /* 0x000000040800788c */ /* 0x000fd2000bf24270 */
[----:B------:R-:W-:Y:S05]  /*0440*/  BRA.U !UP1, `(.L_x_5) ;  /* 0x0000000109287547 */ /* 0x000fea000b800000 */
[----:B-----5:R-:W-:Y:S01]  /*0450*/  FADD R13, R13, R0 ;  /* 0x000000000d0d7221 */ /* 0x020fe20000000000 */
[----:B------:R-:W-:Y:S02]  /*0460*/  UPLOP3.LUT UP0, UPT, UPT, UPT, UPT, 0x40, 0x4 ;  /* 0x000000000004789c */ /* 0x000fe40003f0e870 */
[----:B------:R-:W-:Y:S01]  /*0470*/  UIADD3 UR5, UPT, UPT, UR5, 0x8, URZ ;  /* 0x0000000805057890 */ /* 0x000fe2000fffe0ff */
[----:B------:R-:W-:-:S04]  /*0480*/  FADD R13, R0, R13 ;  /* 0x0000000d000d7221 */ /* 0x000fc80000000000 */
[----:B------:R-:W-:-:S04]  /*0490*/  FADD R13, R0, R13 ;  /* 0x0000000d000d7221 */ /* 0x000fc80000000000 */
[----:B------:R-:W-:-:S04]  /*04a0*/  FADD R13, R0, R13 ;  /* 0x0000000d000d7221 */ /* 0x000fc80000000000 */
[----:B------:R-:W-:-:S04]  /*04b0*/  FADD R13, R0, R13 ;  /* 0x0000000d000d7221 */ /* 0x000fc80000000000 */
[----:B------:R-:W-:-:S04]  /*04c0*/  FADD R13, R0, R13 ;  /* 0x0000000d000d7221 */ /* 0x000fc80000000000 */
[----:B------:R-:W-:-:S04]  /*04d0*/  FADD R13, R0, R13 ;  /* 0x0000000d000d7221 */ /* 0x000fc80000000000 */
[----:B------:R-:W-:-:S07]  /*04e0*/  FADD R13, R0, R13 ;  /* 0x0000000d000d7221 */ /* 0x000fce0000000000 */
.L_x_5:
[----:B------:R-:W-:-:S09]  /*04f0*/  UISETP.NE.OR UP0, UPT, UR5, URZ, UP0 ;  /* 0x000000ff0500728c */ /* 0x000fd20008705670 */
[----:B------:R-:W-:Y:S05]  /*0500*/  BRA.U !UP0, `(.L_x_1) ;  /* 0x00000001081c7547 */ /* 0x000fea000b800000 */
.L_x_2:
[----:B------:R-:W-:Y:S01]  /*0510*/  UIADD3 UR5, UPT, UPT, UR5, 0x4, URZ ;  /* 0x0000000405057890 */ /* 0x000fe2000fffe0ff */
[----:B-----5:R-:W-:-:S03]  /*0520*/  FADD R13, R0, R13 ;  /* 0x0000000d000d7221 */ /* 0x020fc60000000000 */
[----:B------:R-:W-:Y:S01]  /*0530*/  UISETP.NE.AND UP0, UPT, UR5, URZ, UPT ;  /* 0x000000ff0500728c */ /* 0x000fe2000bf05270 */
[----:B------:R-:W-:-:S04]  /*0540*/  FADD R13, R0, R13 ;  /* 0x0000000d000d7221 */ /* 0x000fc80000000000 */
[----:B------:R-:W-:-:S04]  /*0550*/  FADD R13, R0, R13 ;  /* 0x0000000d000d7221 */ /* 0x000fc80000000000 */
[----:B------:R-:W-:Y:S01]  /*0560*/  FADD R13, R0, R13 ;  /* 0x0000000d000d7221 */ /* 0x000fe20000000000 */
[----:B------:R-:W-:Y:S06]  /*0570*/  BRA.U UP0, `(.L_x_2) ;  /* 0xfffffffd00e47547 */ /* 0x000fec000b83ffff */
.L_x_1:
[----:B------:R-:W-:-:S09]  /*0580*/  UISETP.NE.AND UP0, UPT, UR4, URZ, UPT ;  /* 0x000000ff0400728c */ /* 0x000fd2000bf05270 */
[----:B------:R-:W-:Y:S05]  /*0590*/  BRA.U !UP0, `(.L_x_0) ;  /* 0x0000000108147547 */ /* 0x000fea000b800000 */
[----:B------:R-:W-:-:S12]  /*05a0*/  UIADD3 UR4, UPT, UPT, -UR4, URZ, URZ ;  /* 0x000000ff04047290 */ /* 0x000fd8000fffe1ff */
.L_x_6:
[----:B------:R-:W-:Y:S01]  /*05b0*/  UIADD3 UR4, UPT, UPT, UR4, 0x1, URZ ;  /* 0x0000000104047890 */ /* 0x000fe2000fffe0ff */
[----:B-----5:R-:W-:-:S03]  /*05c0*/  FADD R13, R0, R13 ;  /* 0x0000000d000d7221 */ /* 0x020fc60000000000 */
[----:B------:R-:W-:-:S09]  /*05d0*/  UISETP.NE.AND UP0, UPT, UR4, URZ, UPT ;  /* 0x000000ff0400728c */ /* 0x000fd2000bf05270 */
[----:B------:R-:W-:Y:S05]  /*05e0*/  BRA.U UP0, `(.L_x_6) ;  /* 0xfffffffd00f07547 */ /* 0x000fea000b83ffff */
.L_x_0:
[----:B-----5:R-:W-:Y:S01]  /*05f0*/  STG.E desc[UR6][R2.64], R13 ;  /* 0x0000000d02007986 */ /* 0x020fe2000c101906 */
[----:B------:R-:W-:Y:S05]  /*0600*/  EXIT ;  /* 0x000000000000794d */ /* 0x000fea0003800000 */
.L_x_7:
[----:B------:R-:W-:-:S00]  /*0610*/  BRA `(.L_x_7) ;  /* 0xfffffffc00fc7947 */ /* 0x000fc0000383ffff */
[----:B------:R-:W-:-:S00]  /*0620*/  NOP ;  /* 0x0000000000007918 */ /* 0x000fc00000000000 */
        /* <DEDUP_REMOVED lines=13> */
.L_x_8:


//--------------------- .nv.shared.reserved.0     --------------------------
	.section	.nv.shared.reserved.0,"aw",@nobits
	.weak		__nv_reservedSMEM_offset_0_alias
	.size		__nv_reservedSMEM_offset_0_alias, 0, 64
	.other		__nv_reservedSMEM_offset_0_alias,@"STO_CUDA_RESERVED_SHARED STV_DEFAULT"
__nv_reservedSMEM_offset_0_alias:
	.zero		0
	.zero		64


//--------------------- .nv.constant0._Z14matrixMultiplyPiS_PfS0_S0_iii --------------------------
	.section	.nv.constant0._Z14matrixMultiplyPiS_PfS0_S0_iii,"a",@progbits
	.sectionflags	@""
	.align	4
.nv.constant0._Z14matrixMultiplyPiS_PfS0_S0_iii:
	.zero		948


//--------------------- SYMBOLS --------------------------

	.type		.nv.reservedSmem.offset0,@object
	.size		.nv.reservedSmem.offset0,0x4
